//
// Generated by NVIDIA NVVM Compiler
//
// Compiler Build ID: CL-36424714
// Cuda compilation tools, release 13.0, V13.0.88
// Based on NVVM 20.0.0
//

.version 9.0
.target sm_100
.address_size 64

	// .globl	_Z16rank_sort_kernelPiS_
// _ZZ16rank_sort_kernelPiS_E5cache has been demoted

.visible .entry _Z16rank_sort_kernelPiS_(
	.param .u64 .ptr .align 1 _Z16rank_sort_kernelPiS__param_0,
	.param .u64 .ptr .align 1 _Z16rank_sort_kernelPiS__param_1
)
{
	.reg .pred 	%p<8>;
	.reg .b32 	%r<15>;
	.reg .b64 	%rd<25>;
	// demoted variable
	.shared .align 4 .b8 _ZZ16rank_sort_kernelPiS_E5cache[24];
	ld.param.u64 	%rd6, [_Z16rank_sort_kernelPiS__param_0];
	ld.param.u64 	%rd4, [_Z16rank_sort_kernelPiS__param_1];
	cvta.to.global.u64 	%rd1, %rd6;
	mov.u32 	%r1, %tid.x;
	mov.u32 	%r3, %ctaid.x;
	mad.lo.s32 	%r4, %r3, 6, %r1;
	mul.wide.u32 	%rd7, %r4, 4;
	add.s64 	%rd8, %rd1, %rd7;
	ld.global.u32 	%r2, [%rd8];
	setp.gt.u32 	%p1, %r1, 5;
	mov.b64 	%rd24, 0;
	@%p1 bra 	$L__BB0_2;
	mul.wide.u32 	%rd9, %r1, 4;
	add.s64 	%rd10, %rd1, %rd9;
	ld.global.u32 	%r5, [%rd10];
	shl.b32 	%r6, %r1, 2;
	mov.u32 	%r7, _ZZ16rank_sort_kernelPiS_E5cache;
	add.s32 	%r8, %r7, %r6;
	st.shared.u32 	[%r8], %r5;
	bar.sync 	0;
	ld.shared.u32 	%r9, [_ZZ16rank_sort_kernelPiS_E5cache];
	setp.gt.s32 	%p2, %r2, %r9;
	selp.u64 	%rd11, 1, 0, %p2;
	bar.sync 	0;
	ld.shared.u32 	%r10, [_ZZ16rank_sort_kernelPiS_E5cache+4];
	setp.gt.s32 	%p3, %r2, %r10;
	selp.u64 	%rd12, 1, 0, %p3;
	add.s64 	%rd13, %rd11, %rd12;
	bar.sync 	0;
	ld.shared.u32 	%r11, [_ZZ16rank_sort_kernelPiS_E5cache+8];
	setp.gt.s32 	%p4, %r2, %r11;
	selp.u64 	%rd14, 1, 0, %p4;
	add.s64 	%rd15, %rd13, %rd14;
	bar.sync 	0;
	ld.shared.u32 	%r12, [_ZZ16rank_sort_kernelPiS_E5cache+12];
	setp.gt.s32 	%p5, %r2, %r12;
	selp.u64 	%rd16, 1, 0, %p5;
	add.s64 	%rd17, %rd15, %rd16;
	bar.sync 	0;
	ld.shared.u32 	%r13, [_ZZ16rank_sort_kernelPiS_E5cache+16];
	setp.gt.s32 	%p6, %r2, %r13;
	selp.u64 	%rd18, 1, 0, %p6;
	add.s64 	%rd19, %rd17, %rd18;
	bar.sync 	0;
	ld.shared.u32 	%r14, [_ZZ16rank_sort_kernelPiS_E5cache+20];
	setp.gt.s32 	%p7, %r2, %r14;
	selp.u64 	%rd20, 1, 0, %p7;
	add.s64 	%rd24, %rd19, %rd20;
	bar.sync 	0;
$L__BB0_2:
	cvta.to.global.u64 	%rd21, %rd4;
	shl.b64 	%rd22, %rd24, 2;
	add.s64 	%rd23, %rd21, %rd22;
	st.global.u32 	[%rd23], %r2;
	ret;

}


// ===== COMPILED SASS (sm_100) =====

	.target	sm_100

	.elftype	@"ET_EXEC"


//--------------------- .note.nv.tkinfo           --------------------------
	.section	.note.nv.tkinfo,"",@"SHT_NOTE"
	.sectionflags	@"SHF_NOTE_NV_TKINFO"
	.tkinfo
        /*0018*/ 	.word	0x00000002
        /*0030*/ 	.string	""
        /*0030*/ 	.string	"ptxas"
        /*0030*/ 	.string	"Cuda compilation tools, release 13.0, V13.0.88"
        /*0030*/ 	.string	"Build cuda_13.0.r13.0/compiler.36424714_0"
        /*0030*/ 	.string	"-arch sm_100 -m 64 "



//--------------------- .note.nv.cuinfo           --------------------------
	.section	.note.nv.cuinfo,"",@"SHT_NOTE"
	.sectionflags	@"SHF_NOTE_NV_CUINFO"
        /*0018*/ 	.short	0x0002
        /*001a*/ 	.short	0x0064
        /*001c*/ 	.short	0x0082
	.zero		2


//--------------------- .nv.info                  --------------------------
	.section	.nv.info,"",@"SHT_CUDA_INFO"
	.align	4


	//----- nvinfo : EIATTR_REGCOUNT
	.align		4
        /*0000*/ 	.byte	0x04, 0x2f
        /*0002*/ 	.short	(.L_1 - .L_0)
	.align		4
.L_0:
        /*0004*/ 	.word	index@(_Z16rank_sort_kernelPiS_)
        /*0008*/ 	.word	0x00000010


	//----- nvinfo : EIATTR_FRAME_SIZE
	.align		4
.L_1:
        /*000c*/ 	.byte	0x04, 0x11
        /*000e*/ 	.short	(.L_3 - .L_2)
	.align		4
.L_2:
        /*0010*/ 	.word	index@(_Z16rank_sort_kernelPiS_)
        /*0014*/ 	.word	0x00000000


	//----- nvinfo : EIATTR_MIN_STACK_SIZE
	.align		4
.L_3:
        /*0018*/ 	.byte	0x04, 0x12
        /*001a*/ 	.short	(.L_5 - .L_4)
	.align		4
.L_4:
        /*001c*/ 	.word	index@(_Z16rank_sort_kernelPiS_)
        /*0020*/ 	.word	0x00000000
.L_5:


//--------------------- .nv.compat                --------------------------
	.section	.nv.compat,"",@"SHT_CUDA_COMPAT_INFO"
	.align	4
        /*0000*/ 	.byte	0x02, 0x09, 0x00, 0x00, 0x02, 0x02, 0x01, 0x00, 0x02, 0x05, 0x05, 0x00, 0x03, 0x07, 0x01, 0x01
        /*0010*/ 	.byte	0x02, 0x03, 0x00, 0x00, 0x02, 0x06, 0x01, 0x00, 0x04, 0x0b, 0x08, 0x00, 0x09, 0x00, 0x00, 0x00
        /*0020*/ 	.byte	0x00, 0x00, 0x00, 0x00


//--------------------- .nv.info._Z16rank_sort_kernelPiS_ --------------------------
	.section	.nv.info._Z16rank_sort_kernelPiS_,"",@"SHT_CUDA_INFO"
	.sectionflags	@""
	.align	4


	//----- nvinfo : EIATTR_CUDA_API_VERSION
	.align		4
        /*0000*/ 	.byte	0x04, 0x37
        /*0002*/ 	.short	(.L_7 - .L_6)
.L_6:
        /*0004*/ 	.word	0x00000082


	//----- nvinfo : EIATTR_KPARAM_INFO
	.align		4
.L_7:
        /*0008*/ 	.byte	0x04, 0x17
        /*000a*/ 	.short	(.L_9 - .L_8)
.L_8:
        /*000c*/ 	.word	0x00000000
        /*0010*/ 	.short	0x0001
        /*0012*/ 	.short	0x0008
        /*0014*/ 	.byte	0x00, 0xf5, 0x21, 0x00


	//----- nvinfo : EIATTR_KPARAM_INFO
	.align		4
.L_9:
        /*0018*/ 	.byte	0x04, 0x17
        /*001a*/ 	.short	(.L_11 - .L_10)
.L_10:
        /*001c*/ 	.word	0x00000000
        /*0020*/ 	.short	0x0000
        /*0022*/ 	.short	0x0000
        /*0024*/ 	.byte	0x00, 0xf5, 0x21, 0x00


	//----- nvinfo : EIATTR_SPARSE_MMA_MASK
	.align		4
.L_11:
        /*0028*/ 	.byte	0x03, 0x50
        /*002a*/ 	.short	0x0000


	//----- nvinfo : EIATTR_MAXREG_COUNT
	.align		4
        /*002c*/ 	.byte	0x03, 0x1b
        /*002e*/ 	.short	0x00ff


	//----- nvinfo : EIATTR_NUM_BARRIERS
	.align		4
        /*0030*/ 	.byte	0x02, 0x4c
        /*0032*/ 	.byte	0x01
	.zero		1


	//----- nvinfo : EIATTR_MERCURY_ISA_VERSION
	.align		4
        /*0034*/ 	.byte	0x03, 0x5f
        /*0036*/ 	.short	0x0101


	//----- nvinfo : EIATTR_VRC_CTA_INIT_COUNT
	.align		4
        /*0038*/ 	.byte	0x02, 0x4a
	.zero		1
	.zero		1


	//----- nvinfo : EIATTR_EXIT_INSTR_OFFSETS
	.align		4
        /*003c*/ 	.byte	0x04, 0x1c
        /*003e*/ 	.short	(.L_13 - .L_12)


	//   ....[0]....
.L_12:
        /*0040*/ 	.word	0x00000370


	//----- nvinfo : EIATTR_CRS_STACK_SIZE
	.align		4
.L_13:
        /*0044*/ 	.byte	0x04, 0x1e
        /*0046*/ 	.short	(.L_15 - .L_14)
.L_14:
        /*0048*/ 	.word	0x00000000


	//----- nvinfo : EIATTR_CBANK_PARAM_SIZE
	.align		4
.L_15:
        /*004c*/ 	.byte	0x03, 0x19
        /*004e*/ 	.short	0x0010


	//----- nvinfo : EIATTR_PARAM_CBANK
	.align		4
        /*0050*/ 	.byte	0x04, 0x0a
        /*0052*/ 	.short	(.L_17 - .L_16)
	.align		4
.L_16:
        /*0054*/ 	.word	index@(.nv.constant0._Z16rank_sort_kernelPiS_)
        /*0058*/ 	.short	0x0380
        /*005a*/ 	.short	0x0010


	//----- nvinfo : EIATTR_SW_WAR
	.align		4
.L_17:
        /*005c*/ 	.byte	0x04, 0x36
        /*005e*/ 	.short	(.L_19 - .L_18)
.L_18:
        /*0060*/ 	.word	0x00000008
.L_19:


//--------------------- .nv.callgraph             --------------------------
	.section	.nv.callgraph,"",@"SHT_CUDA_CALLGRAPH"
	.align	4
	.sectionentsize	8
	.align		4
        /*0000*/ 	.word	0x00000000
	.align		4
        /*0004*/ 	.word	0xffffffff
	.align		4
        /*0008*/ 	.word	0x00000000
	.align		4
        /*000c*/ 	.word	0xfffffffe
	.align		4
        /*0010*/ 	.word	0x00000000
	.align		4
        /*0014*/ 	.word	0xfffffffd
	.align		4
        /*0018*/ 	.word	0x00000000
	.align		4
        /*001c*/ 	.word	0xfffffffc


//--------------------- .text._Z16rank_sort_kernelPiS_ --------------------------
	.section	.text._Z16rank_sort_kernelPiS_,"ax",@progbits
	.align	128
        .global         _Z16rank_sort_kernelPiS_
        .type           _Z16rank_sort_kernelPiS_,@function
        .size           _Z16rank_sort_kernelPiS_,(.L_x_2 - _Z16rank_sort_kernelPiS_)
        .other          _Z16rank_sort_kernelPiS_,@"STO_CUDA_ENTRY STV_DEFAULT"
_Z16rank_sort_kernelPiS_:
.text._Z16rank_sort_kernelPiS_:
[----:B------:R-:W-:Y:S01]  /*0000*/  LDC R1, c[0x0][0x37c] ;  /* 0x0000df00ff017b82 */ /* 0x000fe20000000800 */
[----:B------:R-:W0:Y:S07]  /*0010*/  S2R R7, SR_TID.X ;  /* 0x0000000000077919 */ /* 0x000e2e0000002100 */
[----:B------:R-:W1:Y:S01]  /*0020*/  LDC.64 R4, c[0x0][0x380] ;  /* 0x0000e000ff047b82 */ /* 0x000e620000000a00 */
[----:B------:R-:W2:Y:S01]  /*0030*/  LDCU.64 UR4, c[0x0][0x358] ;  /* 0x00006b00ff0477ac */ /* 0x000ea20008000a00 */
[----:B------:R-:W0:Y:S02]  /*0040*/  S2R R0, SR_CTAID.X ;  /* 0x0000000000007919 */ /* 0x000e240000002500 */
[----:B0-----:R-:W-:-:S04]  /*0050*/  IMAD R3, R0, 0x6, R7 ;  /* 0x0000000600037824 */ /* 0x001fc800078e0207 */
[----:B-1----:R-:W-:-:S05]  /*0060*/  IMAD.WIDE.U32 R2, R3, 0x4, R4 ;  /* 0x0000000403027825 */ /* 0x002fca00078e0004 */
[----:B--2---:R0:W5:Y:S01]  /*0070*/  LDG.E R0, desc[UR4][R2.64] ;  /* 0x0000000402007981 */ /* 0x004162000c1e1900 */
[----:B------:R-:W-:Y:S01]  /*0080*/  ISETP.GT.U32.AND P0, PT, R7, 0x5, PT ;  /* 0x000000050700780c */ /* 0x000fe20003f04070 */
[----:B------:R-:W-:Y:S02]  /*0090*/  IMAD.MOV.U32 R6, RZ, RZ, RZ ;  /* 0x000000ffff067224 */ /* 0x000fe400078e00ff */
[----:B------:R-:W-:-:S10]  /*00a0*/  IMAD.MOV.U32 R9, RZ, RZ, RZ ;  /* 0x000000ffff097224 */ /* 0x000fd400078e00ff */
[----:B0-----:R-:W-:Y:S05]  /*00b0*/  @P0 BRA `(.L_x_0) ;  /* 0x00000000009c0947 */ /* 0x001fea0003800000 */
[----:B------:R-:W-:-:S06]  /*00c0*/  IMAD.WIDE.U32 R2, R7, 0x4, R4 ;  /* 0x0000000407027825 */ /* 0x000fcc00078e0004 */
[----:B------:R-:W2:Y:S01]  /*00d0*/  LDG.E R2, desc[UR4][R2.64] ;  /* 0x0000000402027981 */ /* 0x000ea2000c1e1900 */
[----:B------:R-:W-:Y:S01]  /*00e0*/  MOV R4, 0x400 ;  /* 0x0000040000047802 */ /* 0x000fe20000000f00 */
[----:B------:R-:W-:Y:S05]  /*00f0*/  WARPSYNC.ALL ;  /* 0x0000000000007948 */ /* 0x000fea0003800000 */
[----:B------:R-:W0:Y:S02]  /*0100*/  S2R R5, SR_CgaCtaId ;  /* 0x0000000000057919 */ /* 0x000e240000008800 */
[----:B0-----:R-:W-:-:S05]  /*0110*/  LEA R4, R5, R4, 0x18 ;  /* 0x0000000405047211 */ /* 0x001fca00078ec0ff */
[----:B------:R-:W-:-:S05]  /*0120*/  IMAD R5, R7, 0x4, R4 ;  /* 0x0000000407057824 */ /* 0x000fca00078e0204 */
[----:B--2---:R-:W-:Y:S01]  /*0130*/  STS [R5], R2 ;  /* 0x0000000205007388 */ /* 0x004fe20000000800 */
[----:B------:R-:W-:Y:S06]  /*0140*/  BAR.SYNC.DEFER_BLOCKING 0x0 ;  /* 0x0000000000007b1d */ /* 0x000fec0000010000 */
[----:B------:R-:W0:Y:S02]  /*0150*/  LDS R7, [R4] ;  /* 0x0000000004077984 */ /* 0x000e240000000800 */
[----:B------:R-:W-:Y:S06]  /*0160*/  BAR.SYNC.DEFER_BLOCKING 0x0 ;  /* 0x0000000000007b1d */ /* 0x000fec0000010000 */
[----:B------:R-:W1:Y:S02]  /*0170*/  LDS R9, [R4+0x4] ;  /* 0x0000040004097984 */ /* 0x000e640000000800 */
[----:B------:R-:W-:Y:S01]  /*0180*/  BAR.SYNC.DEFER_BLOCKING 0x0 ;  /* 0x0000000000007b1d */ /* 0x000fe20000010000 */
[----:B0----5:R-:W-:-:S04]  /*0190*/  ISETP.GT.AND P0, PT, R0, R7, PT ;  /* 0x000000070000720c */ /* 0x021fc80003f04270 */
[----:B------:R-:W-:Y:S01]  /*01a0*/  SEL R2, RZ, 0x1, !P0 ;  /* 0x00000001ff027807 */ /* 0x000fe20004000000 */
[----:B------:R-:W0:Y:S02]  /*01b0*/  LDS R3, [R4+0x8] ;  /* 0x0000080004037984 */ /* 0x000e240000000800 */
[----:B------:R-:W-:Y:S01]  /*01c0*/  BAR.SYNC.DEFER_BLOCKING 0x0 ;  /* 0x0000000000007b1d */ /* 0x000fe20000010000 */
[----:B-1----:R-:W-:-:S05]  /*01d0*/  ISETP.GT.AND P1, PT, R0, R9, PT ;  /* 0x000000090000720c */ /* 0x002fca0003f24270 */
[----:B------:R-:W1:Y:S02]  /*01e0*/  LDS R11, [R4+0xc] ;  /* 0x00000c00040b7984 */ /* 0x000e640000000800 */
[----:B------:R-:W-:Y:S01]  /*01f0*/  BAR.SYNC.DEFER_BLOCKING 0x0 ;  /* 0x0000000000007b1d */ /* 0x000fe20000010000 */
[----:B0-----:R-:W-:Y:S02]  /*0200*/  ISETP.GT.AND P2, PT, R0, R3, PT ;  /* 0x000000030000720c */ /* 0x001fe40003f44270 */
[----:B------:R-:W-:Y:S02]  /*0210*/  SEL R3, RZ, 0x1, !P1 ;  /* 0x00000001ff037807 */ /* 0x000fe40004800000 */
[----:B------:R-:W-:-:S04]  /*0220*/  SEL R6, RZ, 0x1, !P2 ;  /* 0x00000001ff067807 */ /* 0x000fc80005000000 */
[----:B------:R-:W-:Y:S01]  /*0230*/  IADD3 R6, P0, P1, R6, R2, R3 ;  /* 0x0000000206067210 */ /* 0x000fe2000791e003 */
[----:B------:R-:W0:Y:S01]  /*0240*/  LDS R13, [R4+0x10] ;  /* 0x00001000040d7984 */ /* 0x000e220000000800 */
[----:B------:R-:W-:Y:S01]  /*0250*/  BAR.SYNC.DEFER_BLOCKING 0x0 ;  /* 0x0000000000007b1d */ /* 0x000fe20000010000 */
[----:B-1----:R-:W-:-:S04]  /*0260*/  ISETP.GT.AND P2, PT, R0, R11, PT ;  /* 0x0000000b0000720c */ /* 0x002fc80003f44270 */
[----:B------:R-:W-:Y:S01]  /*0270*/  SEL R2, RZ, 0x1, !P2 ;  /* 0x00000001ff027807 */ /* 0x000fe20005000000 */
[----:B------:R1:W2:Y:S02]  /*0280*/  LDS R5, [R4+0x14] ;  /* 0x0000140004057984 */ /* 0x0002a40000000800 */
[----:B-1----:R-:W-:Y:S01]  /*0290*/  IADD3.X R4, PT, PT, RZ, RZ, RZ, P0, P1 ;  /* 0x000000ffff047210 */ /* 0x002fe200007e24ff */
[----:B------:R-:W-:Y:S01]  /*02a0*/  BAR.SYNC.DEFER_BLOCKING 0x0 ;  /* 0x0000000000007b1d */ /* 0x000fe20000010000 */
[----:B0-----:R-:W-:-:S04]  /*02b0*/  ISETP.GT.AND P3, PT, R0, R13, PT ;  /* 0x0000000d0000720c */ /* 0x001fc80003f64270 */
[----:B------:R-:W-:-:S04]  /*02c0*/  SEL R3, RZ, 0x1, !P3 ;  /* 0x00000001ff037807 */ /* 0x000fc80005800000 */
[----:B------:R-:W-:Y:S02]  /*02d0*/  IADD3 R3, P2, P3, R3, R6, R2 ;  /* 0x0000000603037210 */ /* 0x000fe40007b5e002 */
[----:B--2---:R-:W-:-:S04]  /*02e0*/  ISETP.GT.AND P4, PT, R0, R5, PT ;  /* 0x000000050000720c */ /* 0x004fc80003f84270 */
[----:B------:R-:W-:-:S04]  /*02f0*/  SEL R2, RZ, 0x1, !P4 ;  /* 0x00000001ff027807 */ /* 0x000fc80006000000 */
[----:B------:R-:W-:Y:S02]  /*0300*/  IADD3 R6, P0, PT, R2, R3, RZ ;  /* 0x0000000302067210 */ /* 0x000fe40007f1e0ff */
[----:B------:R-:W-:-:S05]  /*0310*/  IADD3.X R2, PT, PT, RZ, R4, RZ, P2, P3 ;  /* 0x00000004ff027210 */ /* 0x000fca00017e64ff */
[----:B------:R-:W-:-:S07]  /*0320*/  IMAD.X R9, RZ, RZ, R2, P0 ;  /* 0x000000ffff097224 */ /* 0x000fce00000e0602 */
.L_x_0:
[----:B------:R-:W0:Y:S02]  /*0330*/  LDCU.64 UR6, c[0x0][0x388] ;  /* 0x00007100ff0677ac */ /* 0x000e240008000a00 */
[----:B0-----:R-:W-:-:S04]  /*0340*/  LEA R2, P0, R6, UR6, 0x2 ;  /* 0x0000000606027c11 */ /* 0x001fc8000f8010ff */
[----:B------:R-:W-:-:S05]  /*0350*/  LEA.HI.X R3, R6, UR7, R9, 0x2, P0 ;  /* 0x0000000706037c11 */ /* 0x000fca00080f1409 */
[----:B-----5:R-:W-:Y:S01]  /*0360*/  STG.E desc[UR4][R2.64], R0 ;  /* 0x0000000002007986 */ /* 0x020fe2000c101904 */
[----:B------:R-:W-:Y:S05]  /*0370*/  EXIT ;  /* 0x000000000000794d */ /* 0x000fea0003800000 */
.L_x_1:
[----:B------:R-:W-:-:S00]  /*0380*/  BRA `(.L_x_1) ;  /* 0xfffffffc00fc7947 */ /* 0x000fc0000383ffff */
[----:B------:R-:W-:-:S00]  /*0390*/  NOP ;  /* 0x0000000000007918 */ /* 0x000fc00000000000 */
        /* <DEDUP_REMOVED lines=14> */
.L_x_2:


//--------------------- .nv.shared._Z16rank_sort_kernelPiS_ --------------------------
	.section	.nv.shared._Z16rank_sort_kernelPiS_,"aw",@nobits
	.sectionflags	@""
	.align	4
.nv.shared._Z16rank_sort_kernelPiS_:
	.zero		1048


//--------------------- .nv.shared.reserved.0     --------------------------
	.section	.nv.shared.reserved.0,"aw",@nobits
	.weak		__nv_reservedSMEM_offset_0_alias
	.size		__nv_reservedSMEM_offset_0_alias, 0, 64
	.other		__nv_reservedSMEM_offset_0_alias,@"STO_CUDA_RESERVED_SHARED STV_DEFAULT"
__nv_reservedSMEM_offset_0_alias:
	.zero		0
	.zero		64


//--------------------- .nv.constant0._Z16rank_sort_kernelPiS_ --------------------------
	.section	.nv.constant0._Z16rank_sort_kernelPiS_,"a",@progbits
	.sectionflags	@""
	.align	4
.nv.constant0._Z16rank_sort_kernelPiS_:
	.zero		912


//--------------------- SYMBOLS --------------------------

	.type		.nv.reservedSmem.offset0,@object
	.size		.nv.reservedSmem.offset0,0x4
	.type		.nv.reservedSmem.cap,@object
	.size		.nv.reservedSmem.cap,0x4
